	.headerflags	@"EF_CUDA_TEXMODE_UNIFIED EF_CUDA_64BIT_ADDRESS EF_CUDA_ACCELERATORS EF_CUDA_SM90 EF_CUDA_VIRTUAL_SM(EF_CUDA_SM90)"
	.elftype	@"ET_EXEC"


//--------------------- .nv.info                  --------------------------
	.section	.nv.info,"",@"SHT_CUDA_INFO"
	.align	4


	//----- nvinfo : EIATTR_REGCOUNT
	.align		4
        /*0000*/ 	.byte	0x04, 0x2f
        /*0002*/ 	.short	(.L_3 - .L_2)
	.align		4
.L_2:
        /*0004*/ 	.word	index@(triton_poi_fused__native_batch_norm_legit_no_training_add_silu_3)
        /*0008*/ 	.word	0x00000014


	//----- nvinfo : EIATTR_MIN_STACK_SIZE
	.align		4
.L_3:
        /*000c*/ 	.byte	0x04, 0x12
        /*000e*/ 	.short	(.L_5 - .L_4)
	.align		4
.L_4:
        /*0010*/ 	.word	index@(triton_poi_fused__native_batch_norm_legit_no_training_add_silu_3)
        /*0014*/ 	.word	0x00000000


	//----- nvinfo : EIATTR_FRAME_SIZE
	.align		4
.L_5:
        /*0018*/ 	.byte	0x04, 0x11
        /*001a*/ 	.short	(.L_7 - .L_6)
	.align		4
.L_6:
        /*001c*/ 	.word	index@(triton_poi_fused__native_batch_norm_legit_no_training_add_silu_3)
        /*0020*/ 	.word	0x00000000


	//----- nvinfo : EIATTR_MIN_STACK_SIZE
	.align		4
.L_7:
        /*0024*/ 	.byte	0x04, 0x12
        /*0026*/ 	.short	(.L_9 - .L_8)
	.align		4
.L_8:
        /*0028*/ 	.word	index@(triton_poi_fused__native_batch_norm_legit_no_training_add_silu_3)
        /*002c*/ 	.word	0x00000000
.L_9:


//--------------------- .nv.info.triton_poi_fused__native_batch_norm_legit_no_training_add_silu_3 --------------------------
	.section	.nv.info.triton_poi_fused__native_batch_norm_legit_no_training_add_silu_3,"",@"SHT_CUDA_INFO"
	.sectionflags	@""
	.align	4


	//----- nvinfo : EIATTR_CUDA_API_VERSION
	.align		4
        /*0000*/ 	.byte	0x04, 0x37
        /*0002*/ 	.short	(.L_11 - .L_10)
.L_10:
        /*0004*/ 	.word	0x0000007c


	//----- nvinfo : EIATTR_KPARAM_INFO
	.align		4
.L_11:
        /*0008*/ 	.byte	0x04, 0x17
        /*000a*/ 	.short	(.L_13 - .L_12)
.L_12:
        /*000c*/ 	.word	0x00000000
        /*0010*/ 	.short	0x0007
        /*0012*/ 	.short	0x0038
        /*0014*/ 	.byte	0x00, 0xf0, 0x11, 0x00


	//----- nvinfo : EIATTR_KPARAM_INFO
	.align		4
.L_13:
        /*0018*/ 	.byte	0x04, 0x17
        /*001a*/ 	.short	(.L_15 - .L_14)
.L_14:
        /*001c*/ 	.word	0x00000000
        /*0020*/ 	.short	0x0006
        /*0022*/ 	.short	0x0030
        /*0024*/ 	.byte	0x00, 0xf4, 0x21, 0x00


	//----- nvinfo : EIATTR_KPARAM_INFO
	.align		4
.L_15:
        /*0028*/ 	.byte	0x04, 0x17
        /*002a*/ 	.short	(.L_17 - .L_16)
.L_16:
        /*002c*/ 	.word	0x00000000
        /*0030*/ 	.short	0x0005
        /*0032*/ 	.short	0x0028
        /*0034*/ 	.byte	0x00, 0xf4, 0x21, 0x00


	//----- nvinfo : EIATTR_KPARAM_INFO
	.align		4
.L_17:
        /*0038*/ 	.byte	0x04, 0x17
        /*003a*/ 	.short	(.L_19 - .L_18)
.L_18:
        /*003c*/ 	.word	0x00000000
        /*0040*/ 	.short	0x0004
        /*0042*/ 	.short	0x0020
        /*0044*/ 	.byte	0x00, 0xf4, 0x21, 0x00


	//----- nvinfo : EIATTR_KPARAM_INFO
	.align		4
.L_19:
        /*0048*/ 	.byte	0x04, 0x17
        /*004a*/ 	.short	(.L_21 - .L_20)
.L_20:
        /*004c*/ 	.word	0x00000000
        /*0050*/ 	.short	0x0003
        /*0052*/ 	.short	0x0018
        /*0054*/ 	.byte	0x00, 0xf4, 0x21, 0x00


	//----- nvinfo : EIATTR_KPARAM_INFO
	.align		4
.L_21:
        /*0058*/ 	.byte	0x04, 0x17
        /*005a*/ 	.short	(.L_23 - .L_22)
.L_22:
        /*005c*/ 	.word	0x00000000
        /*0060*/ 	.short	0x0002
        /*0062*/ 	.short	0x0010
        /*0064*/ 	.byte	0x00, 0xf4, 0x21, 0x00


	//----- nvinfo : EIATTR_KPARAM_INFO
	.align		4
.L_23:
        /*0068*/ 	.byte	0x04, 0x17
        /*006a*/ 	.short	(.L_25 - .L_24)
.L_24:
        /*006c*/ 	.word	0x00000000
        /*0070*/ 	.short	0x0001
        /*0072*/ 	.short	0x0008
        /*0074*/ 	.byte	0x00, 0xf4, 0x21, 0x00


	//----- nvinfo : EIATTR_KPARAM_INFO
	.align		4
.L_25:
        /*0078*/ 	.byte	0x04, 0x17
        /*007a*/ 	.short	(.L_27 - .L_26)
.L_26:
        /*007c*/ 	.word	0x00000000
        /*0080*/ 	.short	0x0000
        /*0082*/ 	.short	0x0000
        /*0084*/ 	.byte	0x00, 0xf4, 0x21, 0x00


	//----- nvinfo : EIATTR_SPARSE_MMA_MASK
	.align		4
.L_27:
        /*0088*/ 	.byte	0x03, 0x50
        /*008a*/ 	.short	0x0000


	//----- nvinfo : EIATTR_MAXREG_COUNT
	.align		4
        /*008c*/ 	.byte	0x03, 0x1b
        /*008e*/ 	.short	0x00ff


	//----- nvinfo : EIATTR_EXIT_INSTR_OFFSETS
	.align		4
        /*0090*/ 	.byte	0x04, 0x1c
        /*0092*/ 	.short	(.L_29 - .L_28)


	//   ....[0]....
.L_28:
        /*0094*/ 	.word	0x00000410


	//   ....[1]....
        /*0098*/ 	.word	0x00000430


	//----- nvinfo : EIATTR_REQNTID
	.align		4
.L_29:
        /*009c*/ 	.byte	0x04, 0x10
        /*009e*/ 	.short	(.L_31 - .L_30)
.L_30:
        /*00a0*/ 	.word	0x00000080
        /*00a4*/ 	.word	0x00000001
        /*00a8*/ 	.word	0x00000001


	//----- nvinfo : EIATTR_CBANK_PARAM_SIZE
	.align		4
.L_31:
        /*00ac*/ 	.byte	0x03, 0x19
        /*00ae*/ 	.short	0x003c


	//----- nvinfo : EIATTR_PARAM_CBANK
	.align		4
        /*00b0*/ 	.byte	0x04, 0x0a
        /*00b2*/ 	.short	(.L_33 - .L_32)
	.align		4
.L_32:
        /*00b4*/ 	.word	index@(.nv.constant0.triton_poi_fused__native_batch_norm_legit_no_training_add_silu_3)
        /*00b8*/ 	.short	0x0210
        /*00ba*/ 	.short	0x003c


	//----- nvinfo : EIATTR_SW_WAR
	.align		4
.L_33:
        /*00bc*/ 	.byte	0x04, 0x36
        /*00be*/ 	.short	(.L_35 - .L_34)
.L_34:
        /*00c0*/ 	.word	0x00000008
.L_35:


//--------------------- .nv.callgraph             --------------------------
	.section	.nv.callgraph,"",@"SHT_CUDA_CALLGRAPH"
	.align	4
	.sectionentsize	8
	.align		4
        /*0000*/ 	.word	0x00000000
	.align		4
        /*0004*/ 	.word	0xffffffff
	.align		4
        /*0008*/ 	.word	0x00000000
	.align		4
        /*000c*/ 	.word	0xfffffffe
	.align		4
        /*0010*/ 	.word	0x00000000
	.align		4
        /*0014*/ 	.word	0xfffffffd
	.align		4
        /*0018*/ 	.word	0x00000000
	.align		4
        /*001c*/ 	.word	0xfffffffc


//--------------------- .nv.constant4             --------------------------
	.section	.nv.constant4,"a",@progbits
	.align	8
	.align		8
.nv.constant4:
        /*0000*/ 	.dword	_$_str
	.align		8
        /*0008*/ 	.dword	_$_str_$_2


//--------------------- .text.triton_poi_fused__native_batch_norm_legit_no_training_add_silu_3 --------------------------
	.section	.text.triton_poi_fused__native_batch_norm_legit_no_training_add_silu_3,"ax",@progbits
	.align	128
        .global         triton_poi_fused__native_batch_norm_legit_no_training_add_silu_3
        .type           triton_poi_fused__native_batch_norm_legit_no_training_add_silu_3,@function
        .size           triton_poi_fused__native_batch_norm_legit_no_training_add_silu_3,(.L_x_1 - triton_poi_fused__native_batch_norm_legit_no_training_add_silu_3)
        .other          triton_poi_fused__native_batch_norm_legit_no_training_add_silu_3,@"STO_CUDA_ENTRY STV_DEFAULT"
triton_poi_fused__native_batch_norm_legit_no_training_add_silu_3:
.text.triton_poi_fused__native_batch_norm_legit_no_training_add_silu_3:
[----:B------:R-:W0:Y:S01]  /*0000*/  LDC R1, c[0x0][0x28] ;  /* 0x00000a00ff017b82 */ /* 0x000e220000000800 */
[----:B------:R-:W1:Y:S07]  /*0010*/  S2R R0, SR_TID.X ;  /* 0x0000000000007919 */ /* 0x000e6e0000002100 */
[----:B------:R-:W2:Y:S01]  /*0020*/  LDC.64 R10, c[0x0][0x228] ;  /* 0x00008a00ff0a7b82 */ /* 0x000ea20000000a00 */
[----:B------:R-:W-:Y:S01]  /*0030*/  ULDC.64 UR4, c[0x0][0x208] ;  /* 0x0000820000047ab9 */ /* 0x000fe20000000a00 */
[----:B------:R-:W3:Y:S06]  /*0040*/  S2R R3, SR_CTAID.X ;  /* 0x0000000000037919 */ /* 0x000eec0000002500 */
[----:B------:R-:W4:Y:S08]  /*0050*/  LDC.64 R6, c[0x0][0x218] ;  /* 0x00008600ff067b82 */ /* 0x000f300000000a00 */
[----:B------:R-:W5:Y:S08]  /*0060*/  LDC.64 R8, c[0x0][0x220] ;  /* 0x00008800ff087b82 */ /* 0x000f700000000a00 */
[----:B------:R-:W5:Y:S01]  /*0070*/  LDC.64 R12, c[0x0][0x230] ;  /* 0x00008c00ff0c7b82 */ /* 0x000f620000000a00 */
[----:B-1----:R-:W-:-:S07]  /*0080*/  LOP3.LUT R0, R0, 0x7f, RZ, 0xc0, !PT ;  /* 0x0000007f00007812 */ /* 0x002fce00078ec0ff */
[----:B------:R-:W1:Y:S01]  /*0090*/  LDC.64 R14, c[0x0][0x238] ;  /* 0x00008e00ff0e7b82 */ /* 0x000e620000000a00 */
[----:B---3--:R-:W-:Y:S02]  /*00a0*/  SHF.R.S32.HI R2, RZ, 0x18, R3 ;  /* 0x00000018ff027819 */ /* 0x008fe40000011403 */
[----:B------:R-:W-:Y:S02]  /*00b0*/  LEA R0, R3, R0, 0x7 ;  /* 0x0000000003007211 */ /* 0x000fe400078e38ff */
[----:B------:R-:W-:Y:S02]  /*00c0*/  SGXT R3, R2, 0x1 ;  /* 0x000000010203781a */ /* 0x000fe40000000200 */
[----:B------:R-:W-:Y:S02]  /*00d0*/  ISETP.GE.AND P0, PT, R0, 0x80, PT ;  /* 0x000000800000780c */ /* 0x000fe40003f06270 */
[----:B------:R-:W-:-:S04]  /*00e0*/  LEA.HI R3, R3, R0, RZ, 0x4 ;  /* 0x0000000003037211 */ /* 0x000fc800078f20ff */
[----:B------:R-:W-:-:S04]  /*00f0*/  SHF.R.S32.HI R2, RZ, 0x4, R3 ;  /* 0x00000004ff027819 */ /* 0x000fc80000011403 */
[----:B------:R-:W-:-:S04]  /*0100*/  LEA.HI R3, R3, R2, RZ, 0x1 ;  /* 0x0000000203037211 */ /* 0x000fc800078f08ff */
[----:B------:R-:W-:-:S04]  /*0110*/  LOP3.LUT R3, R3, 0xfffffffe, RZ, 0xc0, !PT ;  /* 0xfffffffe03037812 */ /* 0x000fc800078ec0ff */
[----:B------:R-:W-:Y:S02]  /*0120*/  IADD3 R5, R2, -R3, RZ ;  /* 0x8000000302057210 */ /* 0x000fe40007ffe0ff */
[----:B------:R-:W-:-:S03]  /*0130*/  CS2R R2, SRZ ;  /* 0x0000000000027805 */ /* 0x000fc6000001ff00 */
[----:B--2---:R-:W-:-:S05]  /*0140*/  IMAD.WIDE R10, R5, 0x4, R10 ;  /* 0x00000004050a7825 */ /* 0x004fca00078e020a */
[----:B------:R2:W3:Y:S01]  /*0150*/  @!P0 LDG.E.EL R2, desc[UR4][R10.64] ;  /* 0x000000040a028981 */ /* 0x0004e2000c2e1900 */
[----:B------:R-:W-:Y:S01]  /*0160*/  HFMA2.MMA R4, -RZ, RZ, 0, 0 ;  /* 0x00000000ff047435 */ /* 0x000fe200000001ff */
[----:B----4-:R-:W-:-:S04]  /*0170*/  IMAD.WIDE R6, R0, 0x4, R6 ;  /* 0x0000000400067825 */ /* 0x010fc800078e0206 */
[----:B-----5:R-:W-:Y:S01]  /*0180*/  IMAD.WIDE R8, R5, 0x4, R8 ;  /* 0x0000000405087825 */ /* 0x020fe200078e0208 */
[----:B------:R-:W4:Y:S01]  /*0190*/  @!P0 LDG.E R3, desc[UR4][R6.64] ;  /* 0x0000000406038981 */ /* 0x000f22000c1e1900 */
[----:B------:R-:W-:-:S03]  /*01a0*/  CS2R R16, SRZ ;  /* 0x0000000000107805 */ /* 0x000fc6000001ff00 */
[----:B------:R5:W4:Y:S01]  /*01b0*/  @!P0 LDG.E.EL R4, desc[UR4][R8.64] ;  /* 0x0000000408048981 */ /* 0x000b22000c2e1900 */
[----:B0-2---:R-:W-:-:S04]  /*01c0*/  IMAD.WIDE R10, R5, 0x4, R12 ;  /* 0x00000004050a7825 */ /* 0x005fc800078e020c */
[----:B-1----:R-:W-:Y:S01]  /*01d0*/  IMAD.WIDE R12, R5, 0x4, R14 ;  /* 0x00000004050c7825 */ /* 0x002fe200078e020e */
[----:B------:R-:W2:Y:S01]  /*01e0*/  @!P0 LDG.E.EL R16, desc[UR4][R10.64] ;  /* 0x000000040a108981 */ /* 0x000ea2000c2e1900 */
[----:B------:R-:W0:Y:S03]  /*01f0*/  LDC.64 R14, c[0x0][0x240] ;  /* 0x00009000ff0e7b82 */ /* 0x000e260000000a00 */
[----:B------:R-:W2:Y:S01]  /*0200*/  @!P0 LDG.E.EL R17, desc[UR4][R12.64] ;  /* 0x000000040c118981 */ /* 0x000ea2000c2e1900 */
[----:B------:R-:W-:Y:S01]  /*0210*/  MOV R5, RZ ;  /* 0x000000ff00057202 */ /* 0x000fe20000000f00 */
[----:B0-----:R-:W-:-:S05]  /*0220*/  IMAD.WIDE R14, R0, 0x4, R14 ;  /* 0x00000004000e7825 */ /* 0x001fca00078e020e */
[----:B------:R-:W2:Y:S01]  /*0230*/  @!P0 LDG.E R5, desc[UR4][R14.64] ;  /* 0x000000040e058981 */ /* 0x000ea2000c1e1900 */
[----:B-----5:R-:W-:Y:S01]  /*0240*/  HFMA2.MMA R9, -RZ, RZ, 1.625, 0 ;  /* 0x3e800000ff097435 */ /* 0x020fe200000001ff */
[----:B---3--:R-:W-:-:S04]  /*0250*/  FADD R2, R2, 9.9999997473787516356e-06 ;  /* 0x3727c5ac02027421 */ /* 0x008fc80000000000 */
[----:B------:R-:W0:Y:S01]  /*0260*/  MUFU.SQRT R6, R2 ;  /* 0x0000000200067308 */ /* 0x000e220000002000 */
[----:B----4-:R-:W-:Y:S01]  /*0270*/  FADD R3, -R4, R3 ;  /* 0x0000000304037221 */ /* 0x010fe20000000100 */
[C---:B0-----:R-:W-:Y:S02]  /*0280*/  FSETP.GT.AND P1, PT, R6.reuse, 8.50705917302346158658e+37, PT ;  /* 0x7e8000000600780b */ /* 0x041fe40003f24000 */
[----:B------:R-:W-:Y:S02]  /*0290*/  FSETP.GEU.AND P2, PT, R6, 1.175494350822287508e-38, PT ;  /* 0x008000000600780b */ /* 0x000fe40003f4e000 */
[----:B------:R-:W-:-:S09]  /*02a0*/  FSEL R7, R9, 1, P1 ;  /* 0x3f80000009077808 */ /* 0x000fd20000800000 */
[----:B------:R-:W-:Y:S02]  /*02b0*/  @P1 FMUL R6, R6, 0.25 ;  /* 0x3e80000006061820 */ /* 0x000fe40000400000 */
[----:B------:R-:W-:Y:S02]  /*02c0*/  @!P2 FMUL R7, R7, 16777216 ;  /* 0x4b8000000707a820 */ /* 0x000fe40000400000 */
[----:B------:R-:W-:-:S06]  /*02d0*/  @!P2 FMUL R6, R6, 16777216 ;  /* 0x4b8000000606a820 */ /* 0x000fcc0000400000 */
[----:B------:R-:W0:Y:S02]  /*02e0*/  MUFU.RCP R6, R6 ;  /* 0x0000000600067308 */ /* 0x000e240000001000 */
[----:B0-----:R-:W-:-:S04]  /*02f0*/  FMUL R4, R6, R7 ;  /* 0x0000000706047220 */ /* 0x001fc80000400000 */
[----:B------:R-:W-:-:S04]  /*0300*/  FMUL R4, R3, R4 ;  /* 0x0000000403047220 */ /* 0x000fc80000400000 */
[----:B--2---:R-:W-:-:S04]  /*0310*/  FFMA R4, R4, R16, R17 ;  /* 0x0000001004047223 */ /* 0x004fc80000000011 */
[----:B------:R-:W-:-:S04]  /*0320*/  FADD R2, RZ, -R4 ;  /* 0x80000004ff027221 */ /* 0x000fc80000000000 */
[----:B------:R-:W-:-:S05]  /*0330*/  FMUL R7, R2, 1.4426950216293334961 ;  /* 0x3fb8aa3b02077820 */ /* 0x000fca0000400000 */
[----:B------:R-:W-:-:S13]  /*0340*/  FSETP.GEU.AND P1, PT, R7, -126, PT ;  /* 0xc2fc00000700780b */ /* 0x000fda0003f2e000 */
[----:B------:R-:W-:-:S04]  /*0350*/  @!P1 FMUL R7, R7, 0.5 ;  /* 0x3f00000007079820 */ /* 0x000fc80000400000 */
[----:B------:R-:W0:Y:S02]  /*0360*/  MUFU.EX2 R2, R7 ;  /* 0x0000000700027308 */ /* 0x000e240000000800 */
[----:B0-----:R-:W-:-:S04]  /*0370*/  @!P1 FMUL R2, R2, R2 ;  /* 0x0000000202029220 */ /* 0x001fc80000400000 */
[----:B------:R-:W-:Y:S02]  /*0380*/  FADD R6, R2, 1 ;  /* 0x3f80000002067421 */ /* 0x000fe40000000000 */
[----:B------:R-:W0:Y:S03]  /*0390*/  LDC.64 R2, c[0x0][0x210] ;  /* 0x00008400ff027b82 */ /* 0x000e260000000a00 */
[----:B------:R-:W-:-:S04]  /*03a0*/  FSETP.GT.AND P1, PT, R6, 8.50705917302346158658e+37, PT ;  /* 0x7e8000000600780b */ /* 0x000fc80003f24000 */
[----:B------:R-:W-:-:S09]  /*03b0*/  FSEL R9, R9, 1, P1 ;  /* 0x3f80000009097808 */ /* 0x000fd20000800000 */
[----:B------:R-:W-:-:S06]  /*03c0*/  @P1 FMUL R6, R6, 0.25 ;  /* 0x3e80000006061820 */ /* 0x000fcc0000400000 */
[----:B------:R-:W1:Y:S01]  /*03d0*/  MUFU.RCP R6, R6 ;  /* 0x0000000600067308 */ /* 0x000e620000001000 */
[----:B0-----:R-:W-:-:S04]  /*03e0*/  IMAD.WIDE R2, R0, 0x4, R2 ;  /* 0x0000000400027825 */ /* 0x001fc800078e0202 */
[----:B-1----:R-:W-:-:S04]  /*03f0*/  FMUL R9, R6, R9 ;  /* 0x0000000906097220 */ /* 0x002fc80000400000 */
[----:B------:R-:W-:Y:S01]  /*0400*/  FFMA R5, R4, R9, R5 ;  /* 0x0000000904057223 */ /* 0x000fe20000000005 */
[----:B------:R-:W-:Y:S06]  /*0410*/  @P0 EXIT ;  /* 0x000000000000094d */ /* 0x000fec0003800000 */
[----:B------:R-:W-:Y:S01]  /*0420*/  STG.E desc[UR4][R2.64], R5 ;  /* 0x0000000502007986 */ /* 0x000fe2000c101904 */
[----:B------:R-:W-:Y:S05]  /*0430*/  EXIT ;  /* 0x000000000000794d */ /* 0x000fea0003800000 */
.L_x_0:
[----:B------:R-:W-:-:S00]  /*0440*/  BRA `(.L_x_0) ;  /* 0xfffffffc00fc7947 */ /* 0x000fc0000383ffff */
[----:B------:R-:W-:-:S00]  /*0450*/  NOP ;  /* 0x0000000000007918 */ /* 0x000fc00000000000 */
        /* <DEDUP_REMOVED lines=10> */
.L_x_1:


//--------------------- .nv.global.init           --------------------------
	.section	.nv.global.init,"aw",@progbits
.nv.global.init:
	.type		_$_str,@object
	.size		_$_str,(_$_str_$_2 - _$_str)
_$_str:
        /*0000*/ 	.byte	0x5f, 0x5f, 0x43, 0x55, 0x44, 0x41, 0x5f, 0x46, 0x54, 0x5a, 0x00
	.type		_$_str_$_2,@object
	.size		_$_str_$_2,(.L_1 - _$_str_$_2)
_$_str_$_2:
        /*000b*/ 	.byte	0x5f, 0x5f, 0x43, 0x55, 0x44, 0x41, 0x5f, 0x50, 0x52, 0x45, 0x43, 0x5f, 0x53, 0x51, 0x52, 0x54
        /*001b*/ 	.byte	0x00
.L_1:


//--------------------- .nv.constant0.triton_poi_fused__native_batch_norm_legit_no_training_add_silu_3 --------------------------
	.section	.nv.constant0.triton_poi_fused__native_batch_norm_legit_no_training_add_silu_3,"a",@progbits
	.sectionflags	@""
	.align	4
.nv.constant0.triton_poi_fused__native_batch_norm_legit_no_training_add_silu_3:
	.zero		588
